	.headerflags	@"EF_CUDA_TEXMODE_UNIFIED EF_CUDA_64BIT_ADDRESS EF_CUDA_ACCELERATORS EF_CUDA_SM90 EF_CUDA_VIRTUAL_SM(EF_CUDA_SM90)"
	.elftype	@"ET_EXEC"


//--------------------- .nv.info                  --------------------------
	.section	.nv.info,"",@"SHT_CUDA_INFO"
	.align	4


	//----- nvinfo : EIATTR_REGCOUNT
	.align		4
        /*0000*/ 	.byte	0x04, 0x2f
        /*0002*/ 	.short	(.L_5 - .L_4)
	.align		4
.L_4:
        /*0004*/ 	.word	index@(triton_red_fused__to_copy_add_embedding_mean_mul_pow_rsqrt_0)
        /*0008*/ 	.word	0x0000002e


	//----- nvinfo : EIATTR_MIN_STACK_SIZE
	.align		4
.L_5:
        /*000c*/ 	.byte	0x04, 0x12
        /*000e*/ 	.short	(.L_7 - .L_6)
	.align		4
.L_6:
        /*0010*/ 	.word	index@(triton_red_fused__to_copy_add_embedding_mean_mul_pow_rsqrt_0)
        /*0014*/ 	.word	0x00000000


	//----- nvinfo : EIATTR_FRAME_SIZE
	.align		4
.L_7:
        /*0018*/ 	.byte	0x04, 0x11
        /*001a*/ 	.short	(.L_9 - .L_8)
	.align		4
.L_8:
        /*001c*/ 	.word	index@(triton_red_fused__to_copy_add_embedding_mean_mul_pow_rsqrt_0)
        /*0020*/ 	.word	0x00000000


	//----- nvinfo : EIATTR_MIN_STACK_SIZE
	.align		4
.L_9:
        /*0024*/ 	.byte	0x04, 0x12
        /*0026*/ 	.short	(.L_11 - .L_10)
	.align		4
.L_10:
        /*0028*/ 	.word	index@(triton_red_fused__to_copy_add_embedding_mean_mul_pow_rsqrt_0)
        /*002c*/ 	.word	0x00000000
.L_11:


//--------------------- .nv.info.triton_red_fused__to_copy_add_embedding_mean_mul_pow_rsqrt_0 --------------------------
	.section	.nv.info.triton_red_fused__to_copy_add_embedding_mean_mul_pow_rsqrt_0,"",@"SHT_CUDA_INFO"
	.sectionflags	@""
	.align	4


	//----- nvinfo : EIATTR_CUDA_API_VERSION
	.align		4
        /*0000*/ 	.byte	0x04, 0x37
        /*0002*/ 	.short	(.L_13 - .L_12)
.L_12:
        /*0004*/ 	.word	0x0000007c


	//----- nvinfo : EIATTR_KPARAM_INFO
	.align		4
.L_13:
        /*0008*/ 	.byte	0x04, 0x17
        /*000a*/ 	.short	(.L_15 - .L_14)
.L_14:
        /*000c*/ 	.word	0x00000000
        /*0010*/ 	.short	0x0008
        /*0012*/ 	.short	0x0038
        /*0014*/ 	.byte	0x00, 0xf4, 0x21, 0x00


	//----- nvinfo : EIATTR_KPARAM_INFO
	.align		4
.L_15:
        /*0018*/ 	.byte	0x04, 0x17
        /*001a*/ 	.short	(.L_17 - .L_16)
.L_16:
        /*001c*/ 	.word	0x00000000
        /*0020*/ 	.short	0x0007
        /*0022*/ 	.short	0x0034
        /*0024*/ 	.byte	0x00, 0xf0, 0x11, 0x00


	//----- nvinfo : EIATTR_KPARAM_INFO
	.align		4
.L_17:
        /*0028*/ 	.byte	0x04, 0x17
        /*002a*/ 	.short	(.L_19 - .L_18)
.L_18:
        /*002c*/ 	.word	0x00000000
        /*0030*/ 	.short	0x0006
        /*0032*/ 	.short	0x0030
        /*0034*/ 	.byte	0x00, 0xf0, 0x11, 0x00


	//----- nvinfo : EIATTR_KPARAM_INFO
	.align		4
.L_19:
        /*0038*/ 	.byte	0x04, 0x17
        /*003a*/ 	.short	(.L_21 - .L_20)
.L_20:
        /*003c*/ 	.word	0x00000000
        /*0040*/ 	.short	0x0005
        /*0042*/ 	.short	0x0028
        /*0044*/ 	.byte	0x00, 0xf4, 0x21, 0x00


	//----- nvinfo : EIATTR_KPARAM_INFO
	.align		4
.L_21:
        /*0048*/ 	.byte	0x04, 0x17
        /*004a*/ 	.short	(.L_23 - .L_22)
.L_22:
        /*004c*/ 	.word	0x00000000
        /*0050*/ 	.short	0x0004
        /*0052*/ 	.short	0x0020
        /*0054*/ 	.byte	0x00, 0xf4, 0x21, 0x00


	//----- nvinfo : EIATTR_KPARAM_INFO
	.align		4
.L_23:
        /*0058*/ 	.byte	0x04, 0x17
        /*005a*/ 	.short	(.L_25 - .L_24)
.L_24:
        /*005c*/ 	.word	0x00000000
        /*0060*/ 	.short	0x0003
        /*0062*/ 	.short	0x0018
        /*0064*/ 	.byte	0x00, 0xf4, 0x21, 0x00


	//----- nvinfo : EIATTR_KPARAM_INFO
	.align		4
.L_25:
        /*0068*/ 	.byte	0x04, 0x17
        /*006a*/ 	.short	(.L_27 - .L_26)
.L_26:
        /*006c*/ 	.word	0x00000000
        /*0070*/ 	.short	0x0002
        /*0072*/ 	.short	0x0010
        /*0074*/ 	.byte	0x00, 0xf4, 0x21, 0x00


	//----- nvinfo : EIATTR_KPARAM_INFO
	.align		4
.L_27:
        /*0078*/ 	.byte	0x04, 0x17
        /*007a*/ 	.short	(.L_29 - .L_28)
.L_28:
        /*007c*/ 	.word	0x00000000
        /*0080*/ 	.short	0x0001
        /*0082*/ 	.short	0x0008
        /*0084*/ 	.byte	0x00, 0xf4, 0x21, 0x00


	//----- nvinfo : EIATTR_KPARAM_INFO
	.align		4
.L_29:
        /*0088*/ 	.byte	0x04, 0x17
        /*008a*/ 	.short	(.L_31 - .L_30)
.L_30:
        /*008c*/ 	.word	0x00000000
        /*0090*/ 	.short	0x0000
        /*0092*/ 	.short	0x0000
        /*0094*/ 	.byte	0x00, 0xf4, 0x21, 0x00


	//----- nvinfo : EIATTR_SPARSE_MMA_MASK
	.align		4
.L_31:
        /*0098*/ 	.byte	0x03, 0x50
        /*009a*/ 	.short	0x0000


	//----- nvinfo : EIATTR_MAXREG_COUNT
	.align		4
        /*009c*/ 	.byte	0x03, 0x1b
        /*009e*/ 	.short	0x00ff


	//----- nvinfo : EIATTR_EXTERNS
	.align		4
        /*00a0*/ 	.byte	0x04, 0x0f
        /*00a2*/ 	.short	(.L_33 - .L_32)


	//   ....[0]....
	.align		4
.L_32:
        /*00a4*/ 	.word	index@(__assertfail)


	//----- nvinfo : EIATTR_COOP_GROUP_MASK_REGIDS
	.align		4
.L_33:
        /*00a8*/ 	.byte	0x04, 0x29
        /*00aa*/ 	.short	(.L_35 - .L_34)


	//   ....[0]....
.L_34:
        /*00ac*/ 	.word	0xffffffff


	//   ....[1]....
        /*00b0*/ 	.word	0xffffffff


	//   ....[2]....
        /*00b4*/ 	.word	0xffffffff


	//   ....[3]....
        /*00b8*/ 	.word	0xffffffff


	//   ....[4]....
        /*00bc*/ 	.word	0xffffffff


	//   ....[5]....
        /*00c0*/ 	.word	0xffffffff


	//   ....[6]....
        /*00c4*/ 	.word	0xffffffff


	//----- nvinfo : EIATTR_COOP_GROUP_INSTR_OFFSETS
	.align		4
.L_35:
        /*00c8*/ 	.byte	0x04, 0x28
        /*00ca*/ 	.short	(.L_37 - .L_36)


	//   ....[0]....
.L_36:
        /*00cc*/ 	.word	0x00000950


	//   ....[1]....
        /*00d0*/ 	.word	0x000009b0


	//   ....[2]....
        /*00d4*/ 	.word	0x000009d0


	//   ....[3]....
        /*00d8*/ 	.word	0x000009f0


	//   ....[4]....
        /*00dc*/ 	.word	0x00000a10


	//   ....[5]....
        /*00e0*/ 	.word	0x00000a90


	//   ....[6]....
        /*00e4*/ 	.word	0x00000ab0


	//----- nvinfo : EIATTR_SYSCALL_OFFSETS
	.align		4
.L_37:
        /*00e8*/ 	.byte	0x04, 0x46
        /*00ea*/ 	.short	(.L_39 - .L_38)


	//   ....[0]....
.L_38:
        /*00ec*/ 	.word	0x00000230


	//----- nvinfo : EIATTR_EXIT_INSTR_OFFSETS
	.align		4
.L_39:
        /*00f0*/ 	.byte	0x04, 0x1c
        /*00f2*/ 	.short	(.L_41 - .L_40)


	//   ....[0]....
.L_40:
        /*00f4*/ 	.word	0x00001610


	//   ....[1]....
        /*00f8*/ 	.word	0x00001630


	//----- nvinfo : EIATTR_REQNTID
	.align		4
.L_41:
        /*00fc*/ 	.byte	0x04, 0x10
        /*00fe*/ 	.short	(.L_43 - .L_42)
.L_42:
        /*0100*/ 	.word	0x00000080
        /*0104*/ 	.word	0x00000001
        /*0108*/ 	.word	0x00000001


	//----- nvinfo : EIATTR_CBANK_PARAM_SIZE
	.align		4
.L_43:
        /*010c*/ 	.byte	0x03, 0x19
        /*010e*/ 	.short	0x0040


	//----- nvinfo : EIATTR_PARAM_CBANK
	.align		4
        /*0110*/ 	.byte	0x04, 0x0a
        /*0112*/ 	.short	(.L_45 - .L_44)
	.align		4
.L_44:
        /*0114*/ 	.word	index@(.nv.constant0.triton_red_fused__to_copy_add_embedding_mean_mul_pow_rsqrt_0)
        /*0118*/ 	.short	0x0210
        /*011a*/ 	.short	0x0040


	//----- nvinfo : EIATTR_SW_WAR
	.align		4
.L_45:
        /*011c*/ 	.byte	0x04, 0x36
        /*011e*/ 	.short	(.L_47 - .L_46)
.L_46:
        /*0120*/ 	.word	0x00000008
.L_47:


//--------------------- .nv.callgraph             --------------------------
	.section	.nv.callgraph,"",@"SHT_CUDA_CALLGRAPH"
	.align	4
	.sectionentsize	8
	.align		4
        /*0000*/ 	.word	0x00000000
	.align		4
        /*0004*/ 	.word	0xffffffff
	.align		4
        /*0008*/ 	.word	index@(triton_red_fused__to_copy_add_embedding_mean_mul_pow_rsqrt_0)
	.align		4
        /*000c*/ 	.word	index@(__assertfail)
	.align		4
        /*0010*/ 	.word	0x00000000
	.align		4
        /*0014*/ 	.word	0xfffffffe
	.align		4
        /*0018*/ 	.word	0x00000000
	.align		4
        /*001c*/ 	.word	0xfffffffd
	.align		4
        /*0020*/ 	.word	0x00000000
	.align		4
        /*0024*/ 	.word	0xfffffffc


//--------------------- .nv.constant4             --------------------------
	.section	.nv.constant4,"a",@progbits
	.align	8
	.align		8
.nv.constant4:
        /*0000*/ 	.dword	__assertfail
	.align		8
        /*0008*/ 	.dword	assertFunc_0
	.align		8
        /*0010*/ 	.dword	assertFile_0
	.align		8
        /*0018*/ 	.dword	assertMessage_0
	.align		8
        /*0020*/ 	.dword	_$_str


//--------------------- .text.triton_red_fused__to_copy_add_embedding_mean_mul_pow_rsqrt_0 --------------------------
	.section	.text.triton_red_fused__to_copy_add_embedding_mean_mul_pow_rsqrt_0,"ax",@progbits
	.sectionflags	@"SHF_BARRIERS=1"
	.align	128
        .global         triton_red_fused__to_copy_add_embedding_mean_mul_pow_rsqrt_0
        .type           triton_red_fused__to_copy_add_embedding_mean_mul_pow_rsqrt_0,@function
        .size           triton_red_fused__to_copy_add_embedding_mean_mul_pow_rsqrt_0,(.L_x_2 - triton_red_fused__to_copy_add_embedding_mean_mul_pow_rsqrt_0)
        .other          triton_red_fused__to_copy_add_embedding_mean_mul_pow_rsqrt_0,@"STO_CUDA_ENTRY STV_DEFAULT"
triton_red_fused__to_copy_add_embedding_mean_mul_pow_rsqrt_0:
.text.triton_red_fused__to_copy_add_embedding_mean_mul_pow_rsqrt_0:
[----:B------:R-:W0:Y:S02]  /*0000*/  LDC R1, c[0x0][0x28] ;  /* 0x00000a00ff017b82 */ /* 0x000e240000000800 */
[----:B------:R-:W1:Y:S01]  /*0010*/  S2R R16, SR_CTAID.X ;  /* 0x0000000000107919 */ /* 0x000e620000002500 */
[----:B------:R-:W2:Y:S01]  /*0020*/  LDC.64 R2, c[0x0][0x218] ;  /* 0x00008600ff027b82 */ /* 0x000ea20000000a00 */
[----:B------:R-:W-:Y:S01]  /*0030*/  ULDC UR8, c[0x0][0x240] ;  /* 0x0000900000087ab9 */ /* 0x000fe20000000800 */
[----:B------:R-:W-:Y:S01]  /*0040*/  CS2R R4, SRZ ;  /* 0x0000000000047805 */ /* 0x000fe2000001ff00 */
[----:B------:R-:W-:Y:S01]  /*0050*/  ULDC.64 UR6, c[0x0][0x208] ;  /* 0x0000820000067ab9 */ /* 0x000fe20000000a00 */
[C---:B-1----:R-:W-:Y:S01]  /*0060*/  ISETP.GE.AND P1, PT, R16.reuse, UR8, PT ;  /* 0x0000000810007c0c */ /* 0x042fe2000bf26270 */
[----:B--2---:R-:W-:-:S12]  /*0070*/  IMAD.WIDE R2, R16, 0x8, R2 ;  /* 0x0000000810027825 */ /* 0x004fd800078e0202 */
[----:B------:R-:W2:Y:S01]  /*0080*/  @!P1 LDG.E.EL.64 R4, desc[UR6][R2.64] ;  /* 0x0000000602049981 */ /* 0x000ea2000c2e1b00 */
[----:B------:R-:W-:-:S06]  /*0090*/  CS2R R14, SRZ ;  /* 0x00000000000e7805 */ /* 0x000fcc000001ff00 */
[----:B------:R1:W5:Y:S01]  /*00a0*/  @!P1 LDG.E.EL.64 R14, desc[UR6][R2.64] ;  /* 0x00000006020e9981 */ /* 0x000362000c2e1b00 */
[----:B--2---:R-:W-:Y:S02]  /*00b0*/  IADD3 R7, P2, R4, 0x1f500, RZ ;  /* 0x0001f50004077810 */ /* 0x004fe40007f5e0ff */
[----:B------:R-:W-:Y:S02]  /*00c0*/  ISETP.GE.AND P0, PT, R5, RZ, PT ;  /* 0x000000ff0500720c */ /* 0x000fe40003f06270 */
[----:B------:R-:W-:Y:S02]  /*00d0*/  IADD3.X R9, RZ, R5, RZ, P2, !PT ;  /* 0x00000005ff097210 */ /* 0x000fe400017fe4ff */
[----:B------:R-:W-:Y:S02]  /*00e0*/  SEL R0, R7, R4, !P0 ;  /* 0x0000000407007207 */ /* 0x000fe40004000000 */
[----:B------:R-:W-:Y:S02]  /*00f0*/  SEL R4, R9, R5, !P0 ;  /* 0x0000000509047207 */ /* 0x000fe40004000000 */
[----:B------:R-:W-:-:S04]  /*0100*/  ISETP.GE.U32.AND P0, PT, R0, 0x1f500, PT ;  /* 0x0001f5000000780c */ /* 0x000fc80003f06070 */
[----:B------:R-:W-:-:S04]  /*0110*/  ISETP.GE.U32.AND.EX P0, PT, R4, RZ, PT, P0 ;  /* 0x000000ff0400720c */ /* 0x000fc80003f06100 */
[----:B------:R-:W-:-:S13]  /*0120*/  ISETP.GE.OR P0, PT, R16, UR8, !P0 ;  /* 0x0000000810007c0c */ /* 0x000fda000c706670 */
[----:B-1----:R-:W-:Y:S05]  /*0130*/  @P0 BRA `(.L_x_0) ;  /* 0x0000000000400947 */ /* 0x002fea0003800000 */
[----:B------:R-:W-:Y:S01]  /*0140*/  MOV R0, 0x0 ;  /* 0x0000000000007802 */ /* 0x000fe20000000f00 */
[----:B------:R-:W-:Y:S01]  /*0150*/  ULDC.64 UR4, c[0x4][0x18] ;  /* 0x0100060000047ab9 */ /* 0x000fe20000000a00 */
[----:B------:R-:W-:Y:S01]  /*0160*/  ULDC.64 UR10, c[0x4][0x8] ;  /* 0x01000200000a7ab9 */ /* 0x000fe20000000a00 */
[----:B------:R-:W-:Y:S01]  /*0170*/  MOV R4, UR4 ;  /* 0x0000000400047c02 */ /* 0x000fe20008000f00 */
[----:B------:R1:W2:Y:S01]  /*0180*/  LDC.64 R2, c[0x4][R0] ;  /* 0x0100000000027b82 */ /* 0x0002a20000000a00 */
[----:B------:R-:W-:Y:S01]  /*0190*/  MOV R5, UR5 ;  /* 0x0000000500057c02 */ /* 0x000fe20008000f00 */
[----:B------:R-:W-:Y:S01]  /*01a0*/  ULDC.64 UR4, c[0x4][0x10] ;  /* 0x0100040000047ab9 */ /* 0x000fe20000000a00 */
[----:B------:R-:W-:Y:S01]  /*01b0*/  HFMA2.MMA R8, -RZ, RZ, 0, 2.384185791015625e-06 ;  /* 0x00000028ff087435 */ /* 0x000fe200000001ff */
[----:B------:R-:W-:Y:S01]  /*01c0*/  MOV R6, UR4 ;  /* 0x0000000400067c02 */ /* 0x000fe20008000f00 */
[----:B------:R-:W-:Y:S01]  /*01d0*/  HFMA2.MMA R13, -RZ, RZ, 0, 0 ;  /* 0x00000000ff0d7435 */ /* 0x000fe200000001ff */
[----:B------:R-:W-:-:S02]  /*01e0*/  MOV R7, UR5 ;  /* 0x0000000500077c02 */ /* 0x000fc40008000f00 */
[----:B------:R-:W-:Y:S02]  /*01f0*/  MOV R10, UR10 ;  /* 0x0000000a000a7c02 */ /* 0x000fe40008000f00 */
[----:B------:R-:W-:Y:S02]  /*0200*/  MOV R11, UR11 ;  /* 0x0000000b000b7c02 */ /* 0x000fe40008000f00 */
[----:B-1----:R-:W-:-:S07]  /*0210*/  MOV R12, 0x1 ;  /* 0x00000001000c7802 */ /* 0x002fce0000000f00 */
[----:B------:R-:W-:-:S07]  /*0220*/  LEPC R20, `(.L_x_0) ;  /* 0x000000001014794e */ /* 0x000fce0000000000 */
[----:B0-2--5:R-:W-:Y:S05]  /*0230*/  CALL.ABS.NOINC R2 ;  /* 0x0000000002007343 */ /* 0x025fea0003c00000 */
.L_x_0:
[----:B------:R-:W1:Y:S01]  /*0240*/  S2R R17, SR_TID.X ;  /* 0x0000000000117919 */ /* 0x000e620000002100 */
[----:B------:R-:W2:Y:S01]  /*0250*/  LDC.64 R6, c[0x0][0x220] ;  /* 0x00008800ff067b82 */ /* 0x000ea20000000a00 */
[C---:B-----5:R-:W-:Y:S02]  /*0260*/  SHF.L.U32 R2, R14.reuse, 0xc, RZ ;  /* 0x0000000c0e027819 */ /* 0x060fe400000006ff */
[----:B------:R-:W-:Y:S02]  /*0270*/  CS2R R24, SRZ ;  /* 0x0000000000187805 */ /* 0x000fe4000001ff00 */
[----:B------:R-:W-:Y:S02]  /*0280*/  SHF.L.U64.HI R5, R14, 0xc, R15 ;  /* 0x0000000c0e057819 */ /* 0x000fe4000001020f */
[----:B------:R-:W-:Y:S02]  /*0290*/  CS2R R26, SRZ ;  /* 0x00000000001a7805 */ /* 0x000fe4000001ff00 */
[----:B------:R-:W-:-:S02]  /*02a0*/  IADD3 R3, P2, R2, 0x1f500000, RZ ;  /* 0x1f50000002037810 */ /* 0x000fc40007f5e0ff */
[----:B------:R-:W-:Y:S02]  /*02b0*/  ISETP.GE.AND P0, PT, R15, RZ, PT ;  /* 0x000000ff0f00720c */ /* 0x000fe40003f06270 */
[----:B------:R-:W-:Y:S02]  /*02c0*/  CS2R R8, SRZ ;  /* 0x0000000000087805 */ /* 0x000fe4000001ff00 */
[----:B------:R-:W-:Y:S02]  /*02d0*/  IADD3.X R4, RZ, R5, RZ, P2, !PT ;  /* 0x00000005ff047210 */ /* 0x000fe400017fe4ff */
[----:B------:R-:W-:Y:S02]  /*02e0*/  CS2R R10, SRZ ;  /* 0x00000000000a7805 */ /* 0x000fe4000001ff00 */
[----:B------:R-:W-:Y:S02]  /*02f0*/  SEL R3, R3, R2, !P0 ;  /* 0x0000000203037207 */ /* 0x000fe40004000000 */
[----:B------:R-:W-:-:S02]  /*0300*/  CS2R R12, SRZ ;  /* 0x00000000000c7805 */ /* 0x000fc4000001ff00 */
[----:B------:R-:W-:Y:S01]  /*0310*/  SEL R4, R4, R5, !P0 ;  /* 0x0000000504047207 */ /* 0x000fe20004000000 */
[----:B------:R-:W3:Y:S01]  /*0320*/  LDC.64 R22, c[0x0][0x230] ;  /* 0x00008c00ff167b82 */ /* 0x000ee20000000a00 */
[----:B------:R-:W-:-:S07]  /*0330*/  ULDC.64 UR4, c[0x0][0x230] ;  /* 0x00008c0000047ab9 */ /* 0x000fce0000000a00 */
[----:B------:R-:W-:Y:S01]  /*0340*/  BAR.SYNC.DEFER_BLOCKING 0x0 ;  /* 0x0000000000007b1d */ /* 0x000fe20000010000 */
[----:B--2---:R-:W-:-:S04]  /*0350*/  LEA R2, P0, R3, R6, 0x1 ;  /* 0x0000000603027211 */ /* 0x004fc800078008ff */
[----:B------:R-:W-:Y:S02]  /*0360*/  LEA.HI.X R3, R3, R7, R4, 0x1, P0 ;  /* 0x0000000703037211 */ /* 0x000fe400000f0c04 */
[----:B-1----:R-:W-:-:S04]  /*0370*/  SHF.L.U32 R40, R17, 0x3, RZ ;  /* 0x0000000311287819 */ /* 0x002fc800000006ff */
[----:B------:R-:W-:-:S05]  /*0380*/  LOP3.LUT R40, R40, 0x3f8, RZ, 0xc0, !PT ;  /* 0x000003f828287812 */ /* 0x000fca00078ec0ff */
[----:B------:R-:W-:-:S05]  /*0390*/  IMAD.WIDE.U32 R2, R40, 0x2, R2 ;  /* 0x0000000228027825 */ /* 0x000fca00078e0002 */
[----:B------:R-:W2:Y:S04]  /*03a0*/  @!P1 LDG.E.EF.128 R24, desc[UR6][R2.64] ;  /* 0x0000000602189981 */ /* 0x000ea8000c0e1d00 */
[----:B------:R-:W4:Y:S01]  /*03b0*/  @!P1 LDG.E.EF.128 R8, desc[UR6][R2.64+0x800] ;  /* 0x0008000602089981 */ /* 0x000f22000c0e1d00 */
[----:B------:R-:W-:-:S06]  /*03c0*/  CS2R R14, SRZ ;  /* 0x00000000000e7805 */ /* 0x000fcc000001ff00 */
[----:B------:R-:W5:Y:S01]  /*03d0*/  @!P1 LDG.E.EF.128 R12, desc[UR6][R2.64+0x1000] ;  /* 0x00100006020c9981 */ /* 0x000f62000c0e1d00 */
[----:B------:R-:W-:Y:S02]  /*03e0*/  CS2R R4, SRZ ;  /* 0x0000000000047805 */ /* 0x000fe4000001ff00 */
[----:B------:R-:W-:-:S06]  /*03f0*/  CS2R R6, SRZ ;  /* 0x0000000000067805 */ /* 0x000fcc000001ff00 */
[----:B------:R1:W3:Y:S01]  /*0400*/  @!P1 LDG.E.EF.128 R4, desc[UR6][R2.64+0x1800] ;  /* 0x0018000602049981 */ /* 0x0002e2000c0e1d00 */
[----:B------:R-:W-:Y:S01]  /*0410*/  ISETP.GE.AND P2, PT, R17, 0x4, PT ;  /* 0x000000041100780c */ /* 0x000fe20003f46270 */
[----:B--2---:R-:W-:Y:S02]  /*0420*/  HADD2.F32 R18, -RZ, R24.H1_H1 ;  /* 0x30000018ff127230 */ /* 0x004fe40000004100 */
[----:B------:R-:W-:Y:S02]  /*0430*/  HADD2.F32 R19, -RZ, R24.H0_H0 ;  /* 0x20000018ff137230 */ /* 0x000fe40000004100 */
[----:B------:R-:W-:Y:S02]  /*0440*/  HADD2.F32 R21, -RZ, R25.H0_H0 ;  /* 0x20000019ff157230 */ /* 0x000fe40000004100 */
[----:B------:R-:W-:Y:S01]  /*0450*/  FMUL R18, R18, R18 ;  /* 0x0000001212127220 */ /* 0x000fe20000400000 */
[----:B-1----:R-:W-:-:S03]  /*0460*/  HADD2.F32 R3, -RZ, R27.H0_H0 ;  /* 0x2000001bff037230 */ /* 0x002fc60000004100 */
[----:B------:R-:W-:Y:S01]  /*0470*/  FFMA R18, R19, R19, R18 ;  /* 0x0000001313127223 */ /* 0x000fe20000000012 */
[----:B------:R-:W-:-:S03]  /*0480*/  HADD2.F32 R19, -RZ, R25.H1_H1 ;  /* 0x30000019ff137230 */ /* 0x000fc60000004100 */
[----:B------:R-:W-:Y:S01]  /*0490*/  FFMA R18, R21, R21, R18 ;  /* 0x0000001515127223 */ /* 0x000fe20000000012 */
[----:B------:R-:W-:-:S03]  /*04a0*/  HADD2.F32 R21, -RZ, R26.H0_H0 ;  /* 0x2000001aff157230 */ /* 0x000fc60000004100 */
[----:B------:R-:W-:Y:S01]  /*04b0*/  FFMA R18, R19, R19, R18 ;  /* 0x0000001313127223 */ /* 0x000fe20000000012 */
[----:B------:R-:W-:-:S03]  /*04c0*/  HADD2.F32 R19, -RZ, R26.H1_H1 ;  /* 0x3000001aff137230 */ /* 0x000fc60000004100 */
[----:B------:R-:W-:Y:S01]  /*04d0*/  FFMA R18, R21, R21, R18 ;  /* 0x0000001515127223 */ /* 0x000fe20000000012 */
[----:B-----5:R-:W-:-:S03]  /*04e0*/  HADD2.F32 R21, -RZ, R15.H0_H0 ;  /* 0x2000000fff157230 */ /* 0x020fc60000004100 */
[----:B------:R-:W-:Y:S01]  /*04f0*/  FFMA R18, R19, R19, R18 ;  /* 0x0000001313127223 */ /* 0x000fe20000000012 */
[----:B------:R-:W-:-:S03]  /*0500*/  HADD2.F32 R19, -RZ, R27.H1_H1 ;  /* 0x3000001bff137230 */ /* 0x000fc60000004100 */
[----:B------:R-:W-:Y:S01]  /*0510*/  FFMA R18, R3, R3, R18 ;  /* 0x0000000303127223 */ /* 0x000fe20000000012 */
[----:B----4-:R-:W-:-:S03]  /*0520*/  HADD2.F32 R3, -RZ, R8.H0_H0 ;  /* 0x20000008ff037230 */ /* 0x010fc60000004100 */
[----:B------:R-:W-:Y:S01]  /*0530*/  FFMA R18, R19, R19, R18 ;  /* 0x0000001313127223 */ /* 0x000fe20000000012 */
[----:B------:R-:W-:-:S03]  /*0540*/  HADD2.F32 R19, -RZ, R8.H1_H1 ;  /* 0x30000008ff137230 */ /* 0x000fc60000004100 */
[----:B------:R-:W-:Y:S01]  /*0550*/  FFMA R18, R3, R3, R18 ;  /* 0x0000000303127223 */ /* 0x000fe20000000012 */
[----:B------:R-:W-:-:S03]  /*0560*/  HADD2.F32 R3, -RZ, R9.H0_H0 ;  /* 0x20000009ff037230 */ /* 0x000fc60000004100 */
        /* <DEDUP_REMOVED lines=23> */
[----:B------:R-:W-:-:S03]  /*06e0*/  SHF.L.U32 R3, R16, 0xc, RZ ;  /* 0x0000000c10037819 */ /* 0x000fc600000006ff */
[----:B------:R-:W-:Y:S01]  /*06f0*/  FFMA R18, R19, R19, R18 ;  /* 0x0000001313127223 */ /* 0x000fe20000000012 */
[----:B------:R-:W-:Y:S01]  /*0700*/  HADD2.F32 R19, -RZ, R15.H1_H1 ;  /* 0x3000000fff137230 */ /* 0x000fe20000004100 */
[----:B------:R-:W-:Y:S02]  /*0710*/  LOP3.LUT R28, R40, R3, RZ, 0xfc, !PT ;  /* 0x00000003281c7212 */ /* 0x000fe400078efcff */
[----:B------:R-:W-:Y:S01]  /*0720*/  FFMA R18, R21, R21, R18 ;  /* 0x0000001515127223 */ /* 0x000fe20000000012 */
[----:B---3--:R-:W-:Y:S01]  /*0730*/  HADD2.F32 R21, -RZ, R4.H0_H0 ;  /* 0x20000004ff157230 */ /* 0x008fe20000004100 */
[----:B------:R-:W-:Y:S01]  /*0740*/  SHF.R.S32.HI R3, RZ, 0x1f, R3 ;  /* 0x0000001fff037819 */ /* 0x000fe20000011403 */
[----:B------:R-:W-:-:S04]  /*0750*/  IMAD.WIDE R22, R28, 0x2, R22 ;  /* 0x000000021c167825 */ /* 0x000fc800078e0216 */
[----:B------:R-:W-:Y:S01]  /*0760*/  FFMA R18, R19, R19, R18 ;  /* 0x0000001313127223 */ /* 0x000fe20000000012 */
[C---:B------:R-:W-:Y:S01]  /*0770*/  SHF.L.U32 R2, R28.reuse, 0x1, RZ ;  /* 0x000000011c027819 */ /* 0x040fe200000006ff */
[----:B------:R-:W-:Y:S02]  /*0780*/  HADD2.F32 R19, -RZ, R4.H1_H1 ;  /* 0x30000004ff137230 */ /* 0x000fe40000004100 */
[----:B------:R-:W-:Y:S01]  /*0790*/  FFMA R18, R21, R21, R18 ;  /* 0x0000001515127223 */ /* 0x000fe20000000012 */
[----:B------:R-:W-:Y:S01]  /*07a0*/  HADD2.F32 R21, -RZ, R6.H0_H0 ;  /* 0x20000006ff157230 */ /* 0x000fe20000004100 */
[----:B------:R-:W-:Y:S01]  /*07b0*/  SHF.L.U64.HI R3, R28, 0x1, R3 ;  /* 0x000000011c037819 */ /* 0x000fe20000010203 */
[----:B------:R-:W-:Y:S01]  /*07c0*/  @!P1 STG.E.128 desc[UR6][R22.64], R24 ;  /* 0x0000001816009986 */ /* 0x000fe2000c101d06 */
[----:B------:R-:W-:Y:S01]  /*07d0*/  FFMA R18, R19, R19, R18 ;  /* 0x0000001313127223 */ /* 0x000fe20000000012 */
[----:B------:R-:W-:Y:S01]  /*07e0*/  HADD2.F32 R19, -RZ, R5.H0_H0 ;  /* 0x20000005ff137230 */ /* 0x000fe20000004100 */
[----:B------:R-:W-:Y:S01]  /*07f0*/  IADD3 R42, P0, R2, UR4, RZ ;  /* 0x00000004022a7c10 */ /* 0x000fe2000ff1e0ff */
[----:B------:R-:W-:-:S03]  /*0800*/  UMOV UR4, 0x400 ;  /* 0x0000040000047882 */ /* 0x000fc60000000000 */
[----:B------:R-:W-:Y:S01]  /*0810*/  FFMA R18, R19, R19, R18 ;  /* 0x0000001313127223 */ /* 0x000fe20000000012 */
[----:B------:R-:W-:Y:S01]  /*0820*/  HADD2.F32 R19, -RZ, R5.H1_H1 ;  /* 0x30000005ff137230 */ /* 0x000fe20000004100 */
[----:B------:R-:W-:Y:S01]  /*0830*/  IADD3.X R43, R3, UR5, RZ, P0, !PT ;  /* 0x00000005032b7c10 */ /* 0x000fe200087fe4ff */
[----:B------:R-:W1:Y:S01]  /*0840*/  S2UR UR5, SR_CgaCtaId ;  /* 0x00000000000579c3 */ /* 0x000e620000008800 */
[----:B------:R-:W-:Y:S02]  /*0850*/  LOP3.LUT P0, RZ, R17, 0x1f, RZ, 0xc0, !PT ;  /* 0x0000001f11ff7812 */ /* 0x000fe4000780c0ff */
[----:B------:R-:W-:Y:S01]  /*0860*/  FFMA R18, R19, R19, R18 ;  /* 0x0000001313127223 */ /* 0x000fe20000000012 */
[----:B------:R-:W-:Y:S01]  /*0870*/  HADD2.F32 R19, -RZ, R6.H1_H1 ;  /* 0x30000006ff137230 */ /* 0x000fe20000004100 */
[----:B------:R-:W-:Y:S02]  /*0880*/  @!P1 STG.E.128 desc[UR6][R42.64+0x1000], R12 ;  /* 0x0010000c2a009986 */ /* 0x000fe4000c101d06 */
[----:B------:R-:W-:Y:S01]  /*0890*/  FFMA R18, R21, R21, R18 ;  /* 0x0000001515127223 */ /* 0x000fe20000000012 */
[----:B------:R-:W-:Y:S01]  /*08a0*/  HADD2.F32 R21, -RZ, R7.H0_H0 ;  /* 0x20000007ff157230 */ /* 0x000fe20000004100 */
[----:B------:R2:W-:Y:S02]  /*08b0*/  @!P1 STG.E.128 desc[UR6][R42.64+0x800], R8 ;  /* 0x000800082a009986 */ /* 0x0005e4000c101d06 */
[----:B------:R-:W-:Y:S01]  /*08c0*/  FFMA R18, R19, R19, R18 ;  /* 0x0000001313127223 */ /* 0x000fe20000000012 */
[----:B------:R-:W-:Y:S01]  /*08d0*/  HADD2.F32 R19, -RZ, R7.H1_H1 ;  /* 0x30000007ff137230 */ /* 0x000fe20000004100 */
[----:B------:R3:W-:Y:S02]  /*08e0*/  @!P1 STG.E.128 desc[UR6][R42.64+0x1800], R4 ;  /* 0x001800042a009986 */ /* 0x0007e4000c101d06 */
[----:B------:R-:W-:-:S02]  /*08f0*/  FFMA R18, R21, R21, R18 ;  /* 0x0000001515127223 */ /* 0x000fc40000000012 */
[----:B------:R-:W4:Y:S02]  /*0900*/  LDC.64 R20, c[0x0][0x210] ;  /* 0x00008400ff147b82 */ /* 0x000f240000000a00 */
[----:B------:R-:W-:-:S05]  /*0910*/  FFMA R18, R19, R19, R18 ;  /* 0x0000001313127223 */ /* 0x000fca0000000012 */
[----:B------:R-:W-:Y:S01]  /*0920*/  FSEL R18, R18, RZ, !P1 ;  /* 0x000000ff12127208 */ /* 0x000fe20004800000 */
[----:B-1----:R-:W-:Y:S01]  /*0930*/  UPRMT UR4, UR5, 0x654, UR4 ;  /* 0x0000065405047896 */ /* 0x002fe20008000004 */
[----:B--2---:R-:W-:-:S03]  /*0940*/  SHF.R.U32.HI R10, RZ, 0x3, R17 ;  /* 0x00000003ff0a7819 */ /* 0x004fc60000011611 */
[----:B------:R-:W1:Y:S01]  /*0950*/  SHFL.BFLY PT, R19, R18, 0x10, 0x1f ;  /* 0x0e001f0012137f89 */ /* 0x000e6200000e0000 */
[----:B------:R-:W-:Y:S02]  /*0960*/  LOP3.LUT R10, R10, 0xc, RZ, 0xc0, !PT ;  /* 0x0000000c0a0a7812 */ /* 0x000fe400078ec0ff */
[----:B---3--:R-:W-:Y:S02]  /*0970*/  CS2R R6, SRZ ;  /* 0x0000000000067805 */ /* 0x008fe4000001ff00 */
[----:B------:R-:W-:Y:S02]  /*0980*/  LEA R11, R17, UR4, 0x2 ;  /* 0x00000004110b7c11 */ /* 0x000fe4000f8e10ff */
[----:B------:R-:W-:Y:S01]  /*0990*/  MOV R5, 0x39800000 ;  /* 0x3980000000057802 */ /* 0x000fe20000000f00 */
[----:B-1----:R-:W-:-:S05]  /*09a0*/  FADD R19, R18, R19 ;  /* 0x0000001312137221 */ /* 0x002fca0000000000 */
[----:B------:R-:W1:Y:S02]  /*09b0*/  SHFL.BFLY PT, R12, R19, 0x8, 0x1f ;  /* 0x0d001f00130c7f89 */ /* 0x000e6400000e0000 */
[----:B-1----:R-:W-:-:S05]  /*09c0*/  FADD R12, R19, R12 ;  /* 0x0000000c130c7221 */ /* 0x002fca0000000000 */
[----:B------:R-:W1:Y:S02]  /*09d0*/  SHFL.BFLY PT, R13, R12, 0x4, 0x1f ;  /* 0x0c801f000c0d7f89 */ /* 0x000e6400000e0000 */
[----:B-1----:R-:W-:-:S05]  /*09e0*/  FADD R13, R12, R13 ;  /* 0x0000000d0c0d7221 */ /* 0x002fca0000000000 */
[----:B------:R-:W1:Y:S02]  /*09f0*/  SHFL.BFLY PT, R8, R13, 0x2, 0x1f ;  /* 0x0c401f000d087f89 */ /* 0x000e6400000e0000 */
[----:B-1----:R-:W-:-:S05]  /*0a00*/  FADD R8, R13, R8 ;  /* 0x000000080d087221 */ /* 0x002fca0000000000 */
[----:B------:R-:W1:Y:S02]  /*0a10*/  SHFL.BFLY PT, R9, R8, 0x1, 0x1f ;  /* 0x0c201f0008097f89 */ /* 0x000e6400000e0000 */
[----:B-1----:R-:W-:-:S05]  /*0a20*/  FADD R15, R8, R9 ;  /* 0x00000009080f7221 */ /* 0x002fca0000000000 */
[----:B------:R-:W-:Y:S01]  /*0a30*/  @!P0 STS [R10+UR4], R15 ;  /* 0x0000000f0a008988 */ /* 0x000fe20008000804 */
[----:B------:R-:W-:Y:S01]  /*0a40*/  BAR.SYNC.DEFER_BLOCKING 0x0 ;  /* 0x0000000000007b1d */ /* 0x000fe20000010000 */
[----:B------:R-:W-:-:S04]  /*0a50*/  LOP3.LUT P0, RZ, R17, 0x3, RZ, 0xc0, !PT ;  /* 0x0000000311ff7812 */ /* 0x000fc8000780c0ff */
[----:B------:R-:W-:Y:S01]  /*0a60*/  ISETP.LT.AND P0, PT, R17, 0x4, !P0 ;  /* 0x000000041100780c */ /* 0x000fe20004701270 */
[----:B------:R-:W1:Y:S01]  /*0a70*/  @!P2 LDS R0, [R11] ;  /* 0x000000000b00a984 */ /* 0x000e620000000800 */
[----:B----4-:R-:W-:-:S03]  /*0a80*/  LEA R20, P2, R16, R20, 0x2 ;  /* 0x0000001410147211 */ /* 0x010fc600078410ff */
[----:B-1----:R-:W1:Y:S02]  /*0a90*/  SHFL.BFLY PT, R9, R0, 0x2, 0x1f ;  /* 0x0c401f0000097f89 */ /* 0x002e6400000e0000 */
[----:B-1----:R-:W-:-:S05]  /*0aa0*/  FADD R12, R0, R9 ;  /* 0x00000009000c7221 */ /* 0x002fca0000000000 */
[----:B------:R-:W1:Y:S02]  /*0ab0*/  SHFL.BFLY PT, R9, R12, 0x1, 0x1f ;  /* 0x0c201f000c097f89 */ /* 0x000e6400000e0000 */
[----:B-1----:R-:W-:Y:S02]  /*0ac0*/  FADD R14, R12, R9 ;  /* 0x000000090c0e7221 */ /* 0x002fe40000000000 */
[----:B------:R-:W1:Y:S03]  /*0ad0*/  LDC.64 R8, c[0x0][0x228] ;  /* 0x00008a00ff087b82 */ /* 0x000e660000000a00 */
[----:B------:R2:W-:Y:S05]  /*0ae0*/  @P0 STS [R11], R14 ;  /* 0x0000000e0b000388 */ /* 0x0005ea0000000800 */
[----:B------:R-:W-:Y:S01]  /*0af0*/  BAR.SYNC.DEFER_BLOCKING 0x0 ;  /* 0x0000000000007b1d */ /* 0x000fe20000010000 */
[----:B------:R-:W-:-:S04]  /*0b00*/  LOP3.LUT P0, RZ, R17, 0x7f, RZ, 0xc0, !PT ;  /* 0x0000007f11ff7812 */ /* 0x000fc8000780c0ff */
[----:B------:R-:W-:Y:S01]  /*0b10*/  ISETP.LT.AND P0, PT, R16, UR8, !P0 ;  /* 0x0000000810007c0c */ /* 0x000fe2000c701270 */
[----:B-1----:R-:W-:Y:S01]  /*0b20*/  IMAD.WIDE.U32 R40, R40, 0x2, R8 ;  /* 0x0000000228287825 */ /* 0x002fe200078e0008 */
[----:B------:R-:W1:Y:S01]  /*0b30*/  LDS R4, [UR4] ;  /* 0x00000004ff047984 */ /* 0x000e620008000800 */
[----:B------:R-:W-:Y:S02]  /*0b40*/  CS2R R12, SRZ ;  /* 0x00000000000c7805 */ /* 0x000fe4000001ff00 */
[----:B--2---:R-:W-:Y:S01]  /*0b50*/  CS2R R14, SRZ ;  /* 0x00000000000e7805 */ /* 0x004fe2000001ff00 */
[----:B------:R-:W-:Y:S01]  /*0b60*/  ULDC.64 UR4, c[0x0][0x238] ;  /* 0x00008e0000047ab9 */ /* 0x000fe20000000a00 */
[----:B-1----:R-:W-:Y:S01]  /*0b70*/  FFMA R0, R4, R5, 9.9999997473787516356e-06 ;  /* 0x3727c5ac04007423 */ /* 0x002fe20000000005 */
[----:B------:R-:W-:-:S04]  /*0b80*/  SHF.R.S32.HI R4, RZ, 0x1f, R16 ;  /* 0x0000001fff047819 */ /* 0x000fc80000011410 */
[----:B------:R-:W-:Y:S01]  /*0b90*/  LEA.HI.X R21, R16, R21, R4, 0x2, P2 ;  /* 0x0000001510157211 */ /* 0x000fe200010f1404 */
[----:B------:R-:W1:Y:S01]  /*0ba0*/  MUFU.RSQ R0, R0 ;  /* 0x0000000000007308 */ /* 0x000e620000001400 */
[----:B------:R-:W-:Y:S01]  /*0bb0*/  BAR.SYNC.DEFER_BLOCKING 0x0 ;  /* 0x0000000000007b1d */ /* 0x000fe20000010000 */
[----:B------:R-:W-:-:S05]  /*0bc0*/  CS2R R4, SRZ ;  /* 0x0000000000047805 */ /* 0x000fca000001ff00 */
[----:B-1----:R1:W-:Y:S04]  /*0bd0*/  @P0 STG.E desc[UR6][R20.64], R0 ;  /* 0x0000000014000986 */ /* 0x0023e8000c101906 */
[----:B------:R2:W3:Y:S04]  /*0be0*/  @!P1 LDG.E.EF.128 R4, desc[UR6][R22.64] ;  /* 0x0000000616049981 */ /* 0x0004e8000c0e1d00 */
[----:B------:R-:W4:Y:S04]  /*0bf0*/  LDG.E.EL.128 R8, desc[UR6][R40.64] ;  /* 0x0000000628087981 */ /* 0x000f28000c2e1d00 */
[----:B------:R-:W5:Y:S04]  /*0c00*/  @!P1 LDG.E.EF.128 R12, desc[UR6][R42.64+0x800] ;  /* 0x000800062a0c9981 */ /* 0x000f68000c0e1d00 */
[----:B------:R-:W5:Y:S01]  /*0c10*/  LDG.E.EL.128 R16, desc[UR6][R40.64+0x800] ;  /* 0x0008000628107981 */ /* 0x000f62000c2e1d00 */
[----:B-1----:R-:W-:-:S02]  /*0c20*/  CS2R R20, SRZ ;  /* 0x0000000000147805 */ /* 0x002fc4000001ff00 */
[----:B--2---:R-:W-:-:S06]  /*0c30*/  CS2R R22, SRZ ;  /* 0x0000000000167805 */ /* 0x004fcc000001ff00 */
[----:B------:R-:W2:Y:S01]  /*0c40*/  @!P1 LDG.E.EF.128 R20, desc[UR6][R42.64+0x1000] ;  /* 0x001000062a149981 */ /* 0x000ea2000c0e1d00 */
[----:B---3--:R-:W-:Y:S02]  /*0c50*/  HADD2.F32 R25, -RZ, R4.H0_H0 ;  /* 0x20000004ff197230 */ /* 0x008fe40000004100 */
[----:B------:R-:W-:Y:S02]  /*0c60*/  HADD2.F32 R27, -RZ, R5.H1_H1 ;  /* 0x30000005ff1b7230 */ /* 0x000fe40000004100 */
[----:B------:R-:W-:Y:S02]  /*0c70*/  HADD2.F32 R5, -RZ, R5.H0_H0 ;  /* 0x20000005ff057230 */ /* 0x000fe40000004100 */
[----:B------:R-:W-:Y:S01]  /*0c80*/  FMUL R24, R0, R25 ;  /* 0x0000001900187220 */ /* 0x000fe20000400000 */
[----:B------:R-:W-:Y:S02]  /*0c90*/  HADD2.F32 R25, -RZ, R4.H1_H1 ;  /* 0x30000004ff197230 */ /* 0x000fe40000004100 */
[----:B----4-:R-:W-:-:S02]  /*0ca0*/  HADD2.F32 R30, -RZ, R10.H0_H0 ;  /* 0x2000000aff1e7230 */ /* 0x010fc40000004100 */
[C---:B------:R-:W-:Y:S01]  /*0cb0*/  FMUL R4, R0.reuse, R5 ;  /* 0x0000000500047220 */ /* 0x040fe20000400000 */
[----:B------:R-:W-:Y:S02]  /*0cc0*/  HADD2.F32 R5, -RZ, R6.H0_H0 ;  /* 0x20000006ff057230 */ /* 0x000fe40000004100 */
[C---:B------:R-:W-:Y:S01]  /*0cd0*/  FMUL R25, R0.reuse, R25 ;  /* 0x0000001900197220 */ /* 0x040fe20000400000 */
[----:B------:R-:W-:Y:S02]  /*0ce0*/  HADD2.F32 R31, -RZ, R8.H0_H0 ;  /* 0x20000008ff1f7230 */ /* 0x000fe40000004100 */
[----:B------:R-:W-:Y:S02]  /*0cf0*/  HADD2.F32 R34, -RZ, R8.H1_H1 ;  /* 0x30000008ff227230 */ /* 0x000fe40000004100 */
[C---:B------:R-:W-:Y:S01]  /*0d00*/  FMUL R5, R0.reuse, R5 ;  /* 0x0000000500057220 */ /* 0x040fe20000400000 */
[----:B------:R-:W-:Y:S02]  /*0d10*/  HADD2.F32 R32, -RZ, R11.H0_H0 ;  /* 0x2000000bff207230 */ /* 0x000fe40000004100 */
[----:B------:R-:W-:Y:S01]  /*0d20*/  FMUL R29, R0, R27 ;  /* 0x0000001b001d7220 */ /* 0x000fe20000400000 */
[----:B------:R-:W-:-:S02]  /*0d30*/  HADD2.F32 R33, -RZ, R6.H1_H1 ;  /* 0x30000006ff217230 */ /* 0x000fc40000004100 */
[----:B------:R-:W-:Y:S01]  /*0d40*/  FMUL R30, R30, R5 ;  /* 0x000000051e1e7220 */ /* 0x000fe20000400000 */
[----:B------:R-:W-:Y:S02]  /*0d50*/  HADD2.F32 R5, -RZ, R7.H0_H0 ;  /* 0x20000007ff057230 */ /* 0x000fe40000004100 */
[----:B------:R-:W-:Y:S01]  /*0d60*/  FMUL R31, R31, R24 ;  /* 0x000000181f1f7220 */ /* 0x000fe20000400000 */
[----:B------:R-:W-:Y:S02]  /*0d70*/  HADD2.F32 R8, -RZ, R9.H1_H1 ;  /* 0x30000009ff087230 */ /* 0x000fe40000004100 */
[----:B------:R-:W-:Y:S01]  /*0d80*/  FMUL R5, R0, R5 ;  /* 0x0000000500057220 */ /* 0x000fe20000400000 */
[----:B------:R-:W-:Y:S02]  /*0d90*/  HADD2.F32 R9, -RZ, R9.H0_H0 ;  /* 0x20000009ff097230 */ /* 0x000fe40000004100 */
[----:B------:R-:W-:Y:S01]  /*0da0*/  FMUL R34, R34, R25 ;  /* 0x0000001922227220 */ /* 0x000fe20000400000 */
[----:B------:R-:W-:Y:S01]  /*0db0*/  FMUL R32, R32, R5 ;  /* 0x0000000520207220 */ /* 0x000fe20000400000 */
[----:B------:R-:W3:Y:S01]  /*0dc0*/  LDG.E.EL.128 R24, desc[UR6][R40.64+0x1000] ;  /* 0x0010000628187981 */ /* 0x000ee2000c2e1d00 */
[----:B-----5:R-:W-:-:S02]  /*0dd0*/  HADD2.F32 R5, -RZ, R12.H0_H0 ;  /* 0x2000000cff057230 */ /* 0x020fc40000004100 */
[----:B------:R-:W-:Y:S01]  /*0de0*/  FMUL R8, R8, R29 ;  /* 0x0000001d08087220 */ /* 0x000fe20000400000 */
[----:B------:R-:W-:Y:S01]  /*0df0*/  FMUL R9, R9, R4 ;  /* 0x0000000409097220 */ /* 0x000fe20000400000 */
[----:B------:R-:W-:Y:S02]  /*0e00*/  HADD2.F32 R29, -RZ, R10.H1_H1 ;  /* 0x3000000aff1d7230 */ /* 0x000fe40000004100 */
[C---:B------:R-:W-:Y:S01]  /*0e10*/  FMUL R4, R0.reuse, R33 ;  /* 0x0000002100047220 */ /* 0x040fe20000400000 */
[----:B------:R-:W-:Y:S02]  /*0e20*/  HADD2.F32 R7, -RZ, R7.H1_H1 ;  /* 0x30000007ff077230 */ /* 0x000fe40000004100 */
[----:B------:R-:W-:Y:S02]  /*0e30*/  HADD2.F32 R35, -RZ, R16.H1_H1 ;  /* 0x30000010ff237230 */ /* 0x000fe40000004100 */
[----:B------:R-:W-:Y:S01]  /*0e40*/  FMUL R5, R0, R5 ;  /* 0x0000000500057220 */ /* 0x000fe20000400000 */
[----:B------:R-:W-:-:S02]  /*0e50*/  HADD2.F32 R16, -RZ, R16.H0_H0 ;  /* 0x20000010ff107230 */ /* 0x000fc40000004100 */
[----:B------:R-:W-:Y:S01]  /*0e60*/  FMUL R29, R29, R4 ;  /* 0x000000041d1d7220 */ /* 0x000fe20000400000 */
[----:B------:R-:W-:Y:S02]  /*0e70*/  HADD2.F32 R33, -RZ, R11.H1_H1 ;  /* 0x3000000bff217230 */ /* 0x000fe40000004100 */
[----:B------:R-:W-:Y:S01]  /*0e80*/  FMUL R4, R0, R7 ;  /* 0x0000000700047220 */ /* 0x000fe20000400000 */
[----:B------:R-:W-:Y:S02]  /*0e90*/  HADD2.F32 R7, -RZ, R12.H1_H1 ;  /* 0x3000000cff077230 */ /* 0x000fe40000004100 */
[----:B------:R-:W-:Y:S01]  /*0ea0*/  FMUL R16, R16, R5 ;  /* 0x0000000510107220 */ /* 0x000fe20000400000 */
[----:B------:R-:W-:Y:S02]  /*0eb0*/  HADD2.F32 R5, -RZ, R13.H0_H0 ;  /* 0x2000000dff057230 */ /* 0x000fe40000004100 */
[----:B------:R-:W-:Y:S01]  /*0ec0*/  FMUL R33, R33, R4 ;  /* 0x0000000421217220 */ /* 0x000fe20000400000 */
[----:B------:R-:W-:-:S02]  /*0ed0*/  HADD2.F32 R36, -RZ, R17.H0_H0 ;  /* 0x20000011ff247230 */ /* 0x000fc40000004100 */
[C---:B------:R-:W-:Y:S01]  /*0ee0*/  FMUL R4, R0.reuse, R7 ;  /* 0x0000000700047220 */ /* 0x040fe20000400000 */
[----:B------:R-:W-:Y:S02]  /*0ef0*/  HADD2.F32 R13, -RZ, R13.H1_H1 ;  /* 0x3000000dff0d7230 */ /* 0x000fe40000004100 */
[----:B------:R-:W-:Y:S01]  /*0f00*/  FMUL R5, R0, R5 ;  /* 0x0000000500057220 */ /* 0x000fe20000400000 */
[----:B------:R-:W-:Y:S01]  /*0f10*/  FMUL R35, R35, R4 ;  /* 0x0000000423237220 */ /* 0x000fe20000400000 */
[----:B------:R-:W-:Y:S02]  /*0f20*/  HADD2.F32 R4, -RZ, R17.H1_H1 ;  /* 0x30000011ff047230 */ /* 0x000fe40000004100 */
[----:B------:R-:W-:Y:S01]  /*0f30*/  FMUL R36, R36, R5 ;  /* 0x0000000524247220 */ /* 0x000fe20000400000 */
[----:B------:R-:W-:Y:S01]  /*0f40*/  FMUL R13, R0, R13 ;  /* 0x0000000d000d7220 */ /* 0x000fe20000400000 */
[----:B------:R-:W-:Y:S02]  /*0f50*/  HADD2.F32 R5, -RZ, R14.H0_H0 ;  /* 0x2000000eff057230 */ /* 0x000fe40000004100 */
[----:B------:R-:W-:-:S02]  /*0f60*/  HADD2.F32 R7, -RZ, R14.H1_H1 ;  /* 0x3000000eff077230 */ /* 0x000fc40000004100 */
[----:B------:R-:W-:Y:S01]  /*0f70*/  FMUL R17, R4, R13 ;  /* 0x0000000d04117220 */ /* 0x000fe20000400000 */
[----:B------:R-:W-:Y:S02]  /*0f80*/  HADD2.F32 R4, -RZ, R18.H1_H1 ;  /* 0x30000012ff047230 */ /* 0x000fe40000004100 */
[C---:B------:R-:W-:Y:S01]  /*0f90*/  FMUL R6, R0.reuse, R5 ;  /* 0x0000000500067220 */ /* 0x040fe20000400000 */
[----:B------:R-:W-:Y:S02]  /*0fa0*/  HADD2.F32 R5, -RZ, R15.H0_H0 ;  /* 0x2000000fff057230 */ /* 0x000fe40000004100 */
[----:B------:R-:W-:Y:S01]  /*0fb0*/  FMUL R7, R0, R7 ;  /* 0x0000000700077220 */ /* 0x000fe20000400000 */
[----:B------:R-:W-:Y:S02]  /*0fc0*/  HADD2.F32 R15, -RZ, R15.H1_H1 ;  /* 0x3000000fff0f7230 */ /* 0x000fe40000004100 */
[----:B------:R-:W-:Y:S02]  /*0fd0*/  HADD2.F32 R37, -RZ, R18.H0_H0 ;  /* 0x20000012ff257230 */ /* 0x000fe40000004100 */
[----:B------:R-:W-:Y:S01]  /*0fe0*/  FMUL R18, R4, R7 ;  /* 0x0000000704127220 */ /* 0x000fe20000400000 */
[----:B------:R-:W-:-:S02]  /*0ff0*/  HADD2.F32 R4, -RZ, R19.H1_H1 ;  /* 0x30000013ff047230 */ /* 0x000fc40000004100 */
[C---:B------:R-:W-:Y:S01]  /*1000*/  FMUL R5, R0.reuse, R5 ;  /* 0x0000000500057220 */ /* 0x040fe20000400000 */
[----:B------:R-:W-:Y:S02]  /*1010*/  HADD2.F32 R38, -RZ, R19.H0_H0 ;  /* 0x20000013ff267230 */ /* 0x000fe40000004100 */
[----:B------:R-:W-:Y:S01]  /*1020*/  FMUL R15, R0, R15 ;  /* 0x0000000f000f7220 */ /* 0x000fe20000400000 */
[----:B------:R-:W-:Y:S01]  /*1030*/  FMUL R37, R37, R6 ;  /* 0x0000000625257220 */ /* 0x000fe20000400000 */
[----:B------:R-:W-:Y:S01]  /*1040*/  CS2R R6, SRZ ;  /* 0x0000000000067805 */ /* 0x000fe2000001ff00 */
[----:B------:R-:W-:Y:S01]  /*1050*/  FMUL R38, R38, R5 ;  /* 0x0000000526267220 */ /* 0x000fe20000400000 */
[----:B------:R-:W-:Y:S01]  /*1060*/  FMUL R19, R4, R15 ;  /* 0x0000000f04137220 */ /* 0x000fe20000400000 */
[----:B------:R-:W-:Y:S02]  /*1070*/  CS2R R4, SRZ ;  /* 0x0000000000047805 */ /* 0x000fe4000001ff00 */
[----:B------:R-:W-:-:S02]  /*1080*/  F2FP.F16.F32.PACK_AB R13, R8, R9 ;  /* 0x00000009080d723e */ /* 0x000fc400000000ff */
[----:B------:R-:W4:Y:S04]  /*1090*/  LDG.E.EL.128 R8, desc[UR6][R40.64+0x1800] ;  /* 0x0018000628087981 */ /* 0x000f28000c2e1d00 */
[----:B------:R-:W5:Y:S01]  /*10a0*/  @!P1 LDG.E.EF.128 R4, desc[UR6][R42.64+0x1800] ;  /* 0x001800062a049981 */ /* 0x000f62000c0e1d00 */
[----:B--2---:R-:W-:Y:S01]  /*10b0*/  HADD2.F32 R15, -RZ, R20.H0_H0 ;  /* 0x20000014ff0f7230 */ /* 0x004fe20000004100 */
[----:B------:R-:W-:-:S04]  /*10c0*/  F2FP.F16.F32.PACK_AB R12, R34, R31 ;  /* 0x0000001f220c723e */ /* 0x000fc800000000ff */
[----:B------:R-:W-:Y:S01]  /*10d0*/  FMUL R14, R0, R15 ;  /* 0x0000000f000e7220 */ /* 0x000fe20000400000 */
[----:B------:R-:W-:-:S05]  /*10e0*/  HADD2.F32 R15, -RZ, R20.H1_H1 ;  /* 0x30000014ff0f7230 */ /* 0x000fca0000004100 */
[----:B------:R-:W-:Y:S01]  /*10f0*/  FMUL R15, R0, R15 ;  /* 0x0000000f000f7220 */ /* 0x000fe20000400000 */
[----:B------:R-:W-:Y:S02]  /*1100*/  F2FP.F16.F32.PACK_AB R16, R35, R16 ;  /* 0x000000102310723e */ /* 0x000fe400000000ff */
[----:B------:R-:W-:Y:S02]  /*1110*/  F2FP.F16.F32.PACK_AB R17, R17, R36 ;  /* 0x000000241111723e */ /* 0x000fe400000000ff */
[----:B------:R-:W-:Y:S02]  /*1120*/  F2FP.F16.F32.PACK_AB R18, R18, R37 ;  /* 0x000000251212723e */ /* 0x000fe400000000ff */
[----:B------:R-:W-:Y:S01]  /*1130*/  F2FP.F16.F32.PACK_AB R19, R19, R38 ;  /* 0x000000261313723e */ /* 0x000fe200000000ff */
[----:B---3--:R-:W-:Y:S02]  /*1140*/  HADD2.F32 R31, -RZ, R24.H0_H0 ;  /* 0x20000018ff1f7230 */ /* 0x008fe40000004100 */
[----:B------:R-:W-:-:S05]  /*1150*/  HADD2.F32 R24, -RZ, R24.H1_H1 ;  /* 0x30000018ff187230 */ /* 0x000fca0000004100 */
[----:B------:R-:W-:Y:S01]  /*1160*/  FMUL R24, R24, R15 ;  /* 0x0000000f18187220 */ /* 0x000fe20000400000 */
[----:B------:R-:W-:Y:S02]  /*1170*/  HADD2.F32 R15, -RZ, R21.H0_H0 ;  /* 0x20000015ff0f7230 */ /* 0x000fe40000004100 */
[----:B------:R-:W-:Y:S02]  /*1180*/  HADD2.F32 R20, -RZ, R25.H0_H0 ;  /* 0x20000019ff147230 */ /* 0x000fe40000004100 */
[----:B------:R-:W-:Y:S02]  /*1190*/  HADD2.F32 R21, -RZ, R21.H1_H1 ;  /* 0x30000015ff157230 */ /* 0x000fe40000004100 */
[----:B------:R-:W-:Y:S01]  /*11a0*/  FMUL R15, R0, R15 ;  /* 0x0000000f000f7220 */ /* 0x000fe20000400000 */
[----:B------:R-:W-:Y:S01]  /*11b0*/  FMUL R31, R31, R14 ;  /* 0x0000000e1f1f7220 */ /* 0x000fe20000400000 */
[----:B------:R-:W-:Y:S02]  /*11c0*/  HADD2.F32 R25, -RZ, R25.H1_H1 ;  /* 0x30000019ff197230 */ /* 0x000fe40000004100 */
[----:B------:R-:W-:Y:S01]  /*11d0*/  FMUL R20, R20, R15 ;  /* 0x0000000f14147220 */ /* 0x000fe20000400000 */
[----:B------:R-:W-:Y:S01]  /*11e0*/  FMUL R14, R0, R21 ;  /* 0x00000015000e7220 */ /* 0x000fe20000400000 */
[----:B------:R-:W-:-:S03]  /*11f0*/  HADD2.F32 R15, -RZ, R22.H0_H0 ;  /* 0x20000016ff0f7230 */ /* 0x000fc60000004100 */
[----:B------:R-:W-:Y:S02]  /*1200*/  FMUL R25, R25, R14 ;  /* 0x0000000e19197220 */ /* 0x000fe40000400000 */
[C---:B------:R-:W-:Y:S01]  /*1210*/  FMUL R14, R0.reuse, R15 ;  /* 0x0000000f000e7220 */ /* 0x040fe20000400000 */
[----:B------:R-:W-:Y:S02]  /*1220*/  HADD2.F32 R15, -RZ, R22.H1_H1 ;  /* 0x30000016ff0f7230 */ /* 0x000fe40000004100 */
[----:B------:R-:W-:Y:S02]  /*1230*/  HADD2.F32 R21, -RZ, R26.H0_H0 ;  /* 0x2000001aff157230 */ /* 0x000fe40000004100 */
[----:B------:R-:W-:Y:S02]  /*1240*/  HADD2.F32 R26, -RZ, R26.H1_H1 ;  /* 0x3000001aff1a7230 */ /* 0x000fe40000004100 */
[----:B------:R-:W-:-:S04]  /*1250*/  FMUL R15, R0, R15 ;  /* 0x0000000f000f7220 */ /* 0x000fc80000400000 */
[----:B------:R-:W-:Y:S01]  /*1260*/  FMUL R26, R26, R15 ;  /* 0x0000000f1a1a7220 */ /* 0x000fe20000400000 */
[----:B------:R-:W-:Y:S02]  /*1270*/  HADD2.F32 R15, -RZ, R23.H0_H0 ;  /* 0x20000017ff0f7230 */ /* 0x000fe40000004100 */
[----:B------:R-:W-:-:S03]  /*1280*/  HADD2.F32 R22, -RZ, R27.H0_H0 ;  /* 0x2000001bff167230 */ /* 0x000fc60000004100 */
[----:B------:R-:W-:Y:S01]  /*1290*/  FMUL R15, R0, R15 ;  /* 0x0000000f000f7220 */ /* 0x000fe20000400000 */
[----:B------:R-:W-:-:S03]  /*12a0*/  HADD2.F32 R23, -RZ, R23.H1_H1 ;  /* 0x30000017ff177230 */ /* 0x000fc60000004100 */
[----:B------:R-:W-:Y:S01]  /*12b0*/  FMUL R22, R22, R15 ;  /* 0x0000000f16167220 */ /* 0x000fe20000400000 */
[----:B------:R-:W-:Y:S01]  /*12c0*/  FMUL R21, R21, R14 ;  /* 0x0000000e15157220 */ /* 0x000fe20000400000 */
[C---:B------:R-:W-:Y:S01]  /*12d0*/  FMUL R14, R0.reuse, R23 ;  /* 0x00000017000e7220 */ /* 0x040fe20000400000 */
[----:B----4-:R-:W-:Y:S02]  /*12e0*/  HADD2.F32 R23, -RZ, R8.H0_H0 ;  /* 0x20000008ff177230 */ /* 0x010fe40000004100 */
[----:B-----5:R-:W-:Y:S02]  /*12f0*/  HADD2.F32 R15, -RZ, R4.H0_H0 ;  /* 0x20000004ff0f7230 */ /* 0x020fe40000004100 */
[----:B------:R-:W-:Y:S02]  /*1300*/  HADD2.F32 R39, -RZ, R4.H1_H1 ;  /* 0x30000004ff277230 */ /* 0x000fe40000004100 */
[----:B------:R-:W-:Y:S02]  /*1310*/  HADD2.F32 R4, -RZ, R8.H1_H1 ;  /* 0x30000008ff047230 */ /* 0x000fe40000004100 */
[----:B------:R-:W-:Y:S01]  /*1320*/  FMUL R8, R0, R15 ;  /* 0x0000000f00087220 */ /* 0x000fe20000400000 */
[----:B------:R-:W-:-:S02]  /*1330*/  HADD2.F32 R15, -RZ, R5.H0_H0 ;  /* 0x20000005ff0f7230 */ /* 0x000fc40000004100 */
[C---:B------:R-:W-:Y:S01]  /*1340*/  FMUL R39, R0.reuse, R39 ;  /* 0x0000002700277220 */ /* 0x040fe20000400000 */
[----:B------:R-:W-:Y:S01]  /*1350*/  FMUL R23, R23, R8 ;  /* 0x0000000817177220 */ /* 0x000fe20000400000 */
[----:B------:R-:W-:Y:S02]  /*1360*/  HADD2.F32 R8, -RZ, R9.H0_H0 ;  /* 0x20000009ff087230 */ /* 0x000fe40000004100 */
[----:B------:R-:W-:Y:S01]  /*1370*/  FMUL R15, R0, R15 ;  /* 0x0000000f000f7220 */ /* 0x000fe20000400000 */
[----:B------:R-:W-:Y:S02]  /*1380*/  HADD2.F32 R27, -RZ, R27.H1_H1 ;  /* 0x3000001bff1b7230 */ /* 0x000fe40000004100 */
[----:B------:R-:W-:Y:S01]  /*1390*/  FMUL R4, R4, R39 ;  /* 0x0000002704047220 */ /* 0x000fe20000400000 */
[----:B------:R-:W-:Y:S02]  /*13a0*/  HADD2.F32 R39, -RZ, R5.H1_H1 ;  /* 0x30000005ff277230 */ /* 0x000fe40000004100 */
[----:B------:R-:W-:Y:S01]  /*13b0*/  FMUL R8, R8, R15 ;  /* 0x0000000f08087220 */ /* 0x000fe20000400000 */
[----:B------:R-:W-:Y:S01]  /*13c0*/  F2FP.F16.F32.PACK_AB R15, R33, R32 ;  /* 0x00000020210f723e */ /* 0x000fe200000000ff */
[----:B------:R-:W-:Y:S01]  /*13d0*/  FMUL R27, R27, R14 ;  /* 0x0000000e1b1b7220 */ /* 0x000fe20000400000 */
[----:B------:R-:W-:Y:S01]  /*13e0*/  HADD2.F32 R5, -RZ, R9.H1_H1 ;  /* 0x30000009ff057230 */ /* 0x000fe20000004100 */
[----:B------:R-:W1:Y:S01]  /*13f0*/  LDC.64 R32, c[0x0][0x238] ;  /* 0x00008e00ff207b82 */ /* 0x000e620000000a00 */
[----:B------:R-:W-:-:S04]  /*1400*/  FMUL R14, R0, R39 ;  /* 0x00000027000e7220 */ /* 0x000fc80000400000 */
[----:B------:R-:W-:Y:S01]  /*1410*/  FMUL R5, R5, R14 ;  /* 0x0000000e05057220 */ /* 0x000fe20000400000 */
[----:B------:R-:W-:Y:S01]  /*1420*/  F2FP.F16.F32.PACK_AB R14, R29, R30 ;  /* 0x0000001e1d0e723e */ /* 0x000fe200000000ff */
[----:B------:R-:W-:Y:S02]  /*1430*/  HADD2.F32 R29, -RZ, R6.H1_H1 ;  /* 0x30000006ff1d7230 */ /* 0x000fe40000004100 */
        /* <DEDUP_REMOVED lines=9> */
[----:B------:R-:W-:Y:S01]  /*14d0*/  IADD3 R10, P0, R2, UR4, RZ ;  /* 0x00000004020a7c10 */ /* 0x000fe2000ff1e0ff */
[C---:B------:R-:W-:Y:S01]  /*14e0*/  FMUL R7, R0.reuse, R39 ;  /* 0x0000002700077220 */ /* 0x040fe20000400000 */
[----:B------:R-:W-:Y:S02]  /*14f0*/  HADD2.F32 R2, -RZ, R11.H1_H1 ;  /* 0x3000000bff027230 */ /* 0x000fe40000004100 */
[----:B------:R-:W-:Y:S01]  /*1500*/  FMUL R0, R0, R29 ;  /* 0x0000001d00007220 */ /* 0x000fe20000400000 */
[----:B------:R-:W-:Y:S01]  /*1510*/  HADD2.F32 R29, -RZ, R11.H0_H0 ;  /* 0x2000000bff1d7230 */ /* 0x000fe20000004100 */
[----:B------:R-:W-:Y:S01]  /*1520*/  IADD3.X R11, R3, UR5, RZ, P0, !PT ;  /* 0x00000005030b7c10 */ /* 0x000fe200087fe4ff */
[----:B-1----:R-:W-:Y:S01]  /*1530*/  IMAD.WIDE R32, R28, 0x2, R32 ;  /* 0x000000021c207825 */ /* 0x002fe200078e0220 */
[----:B------:R-:W-:-:S02]  /*1540*/  F2FP.F16.F32.PACK_AB R24, R24, R31 ;  /* 0x0000001f1818723e */ /* 0x000fc400000000ff */
[----:B------:R-:W-:Y:S02]  /*1550*/  F2FP.F16.F32.PACK_AB R25, R25, R20 ;  /* 0x000000141919723e */ /* 0x000fe400000000ff */
[----:B------:R-:W-:Y:S02]  /*1560*/  F2FP.F16.F32.PACK_AB R26, R26, R21 ;  /* 0x000000151a1a723e */ /* 0x000fe400000000ff */
[----:B------:R-:W-:Y:S01]  /*1570*/  F2FP.F16.F32.PACK_AB R27, R27, R22 ;  /* 0x000000161b1b723e */ /* 0x000fe200000000ff */
[----:B------:R-:W-:Y:S01]  /*1580*/  FMUL R0, R29, R0 ;  /* 0x000000001d007220 */ /* 0x000fe20000400000 */
[----:B------:R-:W-:Y:S01]  /*1590*/  FMUL R7, R2, R7 ;  /* 0x0000000702077220 */ /* 0x000fe20000400000 */
[----:B------:R1:W-:Y:S01]  /*15a0*/  @!P1 STG.E.128 desc[UR6][R32.64], R12 ;  /* 0x0000000c20009986 */ /* 0x0003e2000c101d06 */
[----:B------:R-:W-:-:S03]  /*15b0*/  F2FP.F16.F32.PACK_AB R4, R4, R23 ;  /* 0x000000170404723e */ /* 0x000fc600000000ff */
[----:B------:R1:W-:Y:S01]  /*15c0*/  @!P1 STG.E.128 desc[UR6][R10.64+0x800], R16 ;  /* 0x000800100a009986 */ /* 0x0003e2000c101d06 */
[----:B------:R-:W-:-:S03]  /*15d0*/  F2FP.F16.F32.PACK_AB R5, R5, R8 ;  /* 0x000000080505723e */ /* 0x000fc600000000ff */
[----:B------:R1:W-:Y:S01]  /*15e0*/  @!P1 STG.E.128 desc[UR6][R10.64+0x1000], R24 ;  /* 0x001000180a009986 */ /* 0x0003e2000c101d06 */
[----:B------:R-:W-:Y:S02]  /*15f0*/  F2FP.F16.F32.PACK_AB R6, R6, R9 ;  /* 0x000000090606723e */ /* 0x000fe400000000ff */
[----:B------:R-:W-:Y:S01]  /*1600*/  F2FP.F16.F32.PACK_AB R7, R7, R0 ;  /* 0x000000000707723e */ /* 0x000fe200000000ff */
[----:B------:R-:W-:Y:S06]  /*1610*/  @P1 EXIT ;  /* 0x000000000000194d */ /* 0x000fec0003800000 */
[----:B------:R-:W-:Y:S01]  /*1620*/  STG.E.128 desc[UR6][R10.64+0x1800], R4 ;  /* 0x001800040a007986 */ /* 0x000fe2000c101d06 */
[----:B------:R-:W-:Y:S05]  /*1630*/  EXIT ;  /* 0x000000000000794d */ /* 0x000fea0003800000 */
.L_x_1:
[----:B------:R-:W-:-:S00]  /*1640*/  BRA `(.L_x_1) ;  /* 0xfffffffc00fc7947 */ /* 0x000fc0000383ffff */
[----:B------:R-:W-:-:S00]  /*1650*/  NOP ;  /* 0x0000000000007918 */ /* 0x000fc00000000000 */
        /* <DEDUP_REMOVED lines=10> */
.L_x_2:


//--------------------- .nv.global.init           --------------------------
	.section	.nv.global.init,"aw",@progbits
.nv.global.init:
	.type		assertFunc_0,@object
	.size		assertFunc_0,(_$_str - assertFunc_0)
assertFunc_0:
        /*0000*/ 	.byte	0x75, 0x6e, 0x6b, 0x6e, 0x6f, 0x77, 0x6e, 0x00
	.type		_$_str,@object
	.size		_$_str,(assertMessage_0 - _$_str)
_$_str:
        /*0008*/ 	.byte	0x5f, 0x5f, 0x43, 0x55, 0x44, 0x41, 0x5f, 0x46, 0x54, 0x5a, 0x00
	.type		assertMessage_0,@object
	.size		assertMessage_0,(assertFile_0 - assertMessage_0)
assertMessage_0:
        /*0013*/ 	.byte	0x69, 0x6e, 0x64, 0x65, 0x78, 0x20, 0x6f, 0x75, 0x74, 0x20, 0x6f, 0x66, 0x20, 0x62, 0x6f, 0x75
        /*0023*/ 	.byte	0x6e, 0x64, 0x73, 0x3a, 0x20, 0x30, 0x20, 0x3c, 0x3d, 0x20, 0x74, 0x6d, 0x70, 0x34, 0x20, 0x3c
        /*0033*/ 	.byte	0x20, 0x31, 0x32, 0x38, 0x32, 0x35, 0x36, 0x00
	.type		assertFile_0,@object
	.size		assertFile_0,(.L_1 - assertFile_0)
assertFile_0:
        /*003b*/ 	.byte	0x2e, 0x2f, 0x6c, 0x6f, 0x63, 0x61, 0x6c, 0x5f, 0x63, 0x61, 0x63, 0x68, 0x65, 0x2f, 0x61, 0x73
        /*004b*/ 	.byte	0x2f, 0x63, 0x61, 0x73, 0x7a, 0x33, 0x65, 0x70, 0x35, 0x64, 0x78, 0x72, 0x6f, 0x64, 0x78, 0x6e
        /*005b*/ 	.byte	0x69, 0x36, 0x33, 0x66, 0x36, 0x66, 0x6e, 0x73, 0x74, 0x6a, 0x72, 0x6e, 0x75, 0x72, 0x36, 0x6c
        /*006b*/ 	.byte	0x6d, 0x36, 0x75, 0x65, 0x78, 0x62, 0x67, 0x67, 0x79, 0x6c, 0x72, 0x65, 0x72, 0x6f, 0x61, 0x33
        /*007b*/ 	.byte	0x6d, 0x6e, 0x66, 0x67, 0x66, 0x2e, 0x70, 0x79, 0x00
.L_1:


//--------------------- .nv.shared.triton_red_fused__to_copy_add_embedding_mean_mul_pow_rsqrt_0 --------------------------
	.section	.nv.shared.triton_red_fused__to_copy_add_embedding_mean_mul_pow_rsqrt_0,"aw",@nobits
	.sectionflags	@""
	.align	16
	.zero		1024


//--------------------- .nv.constant0.triton_red_fused__to_copy_add_embedding_mean_mul_pow_rsqrt_0 --------------------------
	.section	.nv.constant0.triton_red_fused__to_copy_add_embedding_mean_mul_pow_rsqrt_0,"a",@progbits
	.sectionflags	@""
	.align	4
.nv.constant0.triton_red_fused__to_copy_add_embedding_mean_mul_pow_rsqrt_0:
	.zero		592


//--------------------- SYMBOLS --------------------------

	.type		__assertfail,@function
